//
// Generated by NVIDIA NVVM Compiler
//
// Compiler Build ID: CL-36424714
// Cuda compilation tools, release 13.0, V13.0.88
// Based on NVVM 20.0.0
//

.version 9.0
.target sm_100
.address_size 64

	// .globl	cat

.visible .entry cat(
	.param .u32 cat_param_0,
	.param .u64 .ptr .align 1 cat_param_1,
	.param .u64 .ptr .align 1 cat_param_2,
	.param .u32 cat_param_3,
	.param .u32 cat_param_4,
	.param .u64 .ptr .align 1 cat_param_5
)
{
	.reg .pred 	%p<3>;
	.reg .b32 	%r<15>;
	.reg .b32 	%f<3>;
	.reg .b64 	%rd<15>;

	ld.param.u32 	%r6, [cat_param_0];
	ld.param.u64 	%rd2, [cat_param_1];
	ld.param.u64 	%rd3, [cat_param_2];
	ld.param.u32 	%r4, [cat_param_3];
	ld.param.u32 	%r5, [cat_param_4];
	ld.param.u64 	%rd4, [cat_param_5];
	cvta.to.global.u64 	%rd1, %rd4;
	mov.u32 	%r7, %ctaid.x;
	mov.u32 	%r8, %ntid.x;
	mov.u32 	%r9, %tid.x;
	mad.lo.s32 	%r1, %r7, %r8, %r9;
	setp.ge.s32 	%p1, %r1, %r6;
	@%p1 bra 	$L__BB0_4;
	add.s32 	%r10, %r5, %r4;
	div.s32 	%r3, %r1, %r10;
	mul.lo.s32 	%r11, %r3, %r10;
	sub.s32 	%r2, %r1, %r11;
	setp.ge.s32 	%p2, %r2, %r4;
	@%p2 bra 	$L__BB0_3;
	mad.lo.s32 	%r14, %r3, %r4, %r2;
	cvta.to.global.u64 	%rd10, %rd2;
	mul.wide.s32 	%rd11, %r14, 4;
	add.s64 	%rd12, %rd10, %rd11;
	ld.global.f32 	%f2, [%rd12];
	mul.wide.s32 	%rd13, %r1, 4;
	add.s64 	%rd14, %rd1, %rd13;
	st.global.f32 	[%rd14], %f2;
	bra.uni 	$L__BB0_4;
$L__BB0_3:
	sub.s32 	%r12, %r2, %r4;
	mad.lo.s32 	%r13, %r3, %r5, %r12;
	cvta.to.global.u64 	%rd5, %rd3;
	mul.wide.s32 	%rd6, %r13, 4;
	add.s64 	%rd7, %rd5, %rd6;
	ld.global.f32 	%f1, [%rd7];
	mul.wide.s32 	%rd8, %r1, 4;
	add.s64 	%rd9, %rd1, %rd8;
	st.global.f32 	[%rd9], %f1;
$L__BB0_4:
	ret;

}
	// .globl	matrixTransposition
.visible .entry matrixTransposition(
	.param .u32 matrixTransposition_param_0,
	.param .u32 matrixTransposition_param_1,
	.param .u64 .ptr .align 1 matrixTransposition_param_2,
	.param .u64 .ptr .align 1 matrixTransposition_param_3
)
{
	.reg .pred 	%p<4>;
	.reg .b32 	%r<15>;
	.reg .b32 	%f<2>;
	.reg .b64 	%rd<9>;

	ld.param.u32 	%r5, [matrixTransposition_param_0];
	ld.param.u32 	%r4, [matrixTransposition_param_1];
	ld.param.u64 	%rd1, [matrixTransposition_param_2];
	ld.param.u64 	%rd2, [matrixTransposition_param_3];
	mov.u32 	%r6, %ctaid.x;
	mov.u32 	%r7, %ntid.x;
	mov.u32 	%r8, %tid.x;
	mad.lo.s32 	%r1, %r6, %r7, %r8;
	mov.u32 	%r9, %ctaid.y;
	mov.u32 	%r10, %ntid.y;
	mov.u32 	%r11, %tid.y;
	mad.lo.s32 	%r12, %r9, %r10, %r11;
	setp.ge.s32 	%p1, %r1, %r4;
	setp.ge.s32 	%p2, %r12, %r5;
	or.pred  	%p3, %p1, %p2;
	@%p3 bra 	$L__BB1_2;
	cvta.to.global.u64 	%rd3, %rd1;
	cvta.to.global.u64 	%rd4, %rd2;
	mad.lo.s32 	%r13, %r4, %r12, %r1;
	mul.wide.s32 	%rd5, %r13, 4;
	add.s64 	%rd6, %rd3, %rd5;
	ld.global.f32 	%f1, [%rd6];
	mad.lo.s32 	%r14, %r1, %r5, %r12;
	mul.wide.s32 	%rd7, %r14, 4;
	add.s64 	%rd8, %rd4, %rd7;
	st.global.f32 	[%rd8], %f1;
$L__BB1_2:
	ret;

}


// ===== COMPILED SASS (sm_100) =====

	.target	sm_100

	.elftype	@"ET_EXEC"


//--------------------- .note.nv.tkinfo           --------------------------
	.section	.note.nv.tkinfo,"",@"SHT_NOTE"
	.sectionflags	@"SHF_NOTE_NV_TKINFO"
	.tkinfo
        /*0018*/ 	.word	0x00000002
        /*0030*/ 	.string	""
        /*0030*/ 	.string	"ptxas"
        /*0030*/ 	.string	"Cuda compilation tools, release 13.0, V13.0.88"
        /*0030*/ 	.string	"Build cuda_13.0.r13.0/compiler.36424714_0"
        /*0030*/ 	.string	"-arch sm_100 -m 64 "



//--------------------- .note.nv.cuinfo           --------------------------
	.section	.note.nv.cuinfo,"",@"SHT_NOTE"
	.sectionflags	@"SHF_NOTE_NV_CUINFO"
        /*0018*/ 	.short	0x0002
        /*001a*/ 	.short	0x0064
        /*001c*/ 	.short	0x0082
	.zero		2


//--------------------- .nv.info                  --------------------------
	.section	.nv.info,"",@"SHT_CUDA_INFO"
	.align	4


	//----- nvinfo : EIATTR_REGCOUNT
	.align		4
        /*0000*/ 	.byte	0x04, 0x2f
        /*0002*/ 	.short	(.L_1 - .L_0)
	.align		4
.L_0:
        /*0004*/ 	.word	index@(cat)
        /*0008*/ 	.word	0x0000000f


	//----- nvinfo : EIATTR_FRAME_SIZE
	.align		4
.L_1:
        /*000c*/ 	.byte	0x04, 0x11
        /*000e*/ 	.short	(.L_3 - .L_2)
	.align		4
.L_2:
        /*0010*/ 	.word	index@(cat)
        /*0014*/ 	.word	0x00000000


	//----- nvinfo : EIATTR_REGCOUNT
	.align		4
.L_3:
        /*0018*/ 	.byte	0x04, 0x2f
        /*001a*/ 	.short	(.L_5 - .L_4)
	.align		4
.L_4:
        /*001c*/ 	.word	index@(matrixTransposition)
        /*0020*/ 	.word	0x0000000a


	//----- nvinfo : EIATTR_FRAME_SIZE
	.align		4
.L_5:
        /*0024*/ 	.byte	0x04, 0x11
        /*0026*/ 	.short	(.L_7 - .L_6)
	.align		4
.L_6:
        /*0028*/ 	.word	index@(matrixTransposition)
        /*002c*/ 	.word	0x00000000


	//----- nvinfo : EIATTR_MIN_STACK_SIZE
	.align		4
.L_7:
        /*0030*/ 	.byte	0x04, 0x12
        /*0032*/ 	.short	(.L_9 - .L_8)
	.align		4
.L_8:
        /*0034*/ 	.word	index@(matrixTransposition)
        /*0038*/ 	.word	0x00000000


	//----- nvinfo : EIATTR_MIN_STACK_SIZE
	.align		4
.L_9:
        /*003c*/ 	.byte	0x04, 0x12
        /*003e*/ 	.short	(.L_11 - .L_10)
	.align		4
.L_10:
        /*0040*/ 	.word	index@(cat)
        /*0044*/ 	.word	0x00000000
.L_11:


//--------------------- .nv.compat                --------------------------
	.section	.nv.compat,"",@"SHT_CUDA_COMPAT_INFO"
	.align	4
        /*0000*/ 	.byte	0x02, 0x09, 0x00, 0x00, 0x02, 0x02, 0x01, 0x00, 0x02, 0x05, 0x05, 0x00, 0x03, 0x07, 0x01, 0x01
        /*0010*/ 	.byte	0x02, 0x03, 0x00, 0x00, 0x02, 0x06, 0x01, 0x00, 0x04, 0x0b, 0x08, 0x00, 0x09, 0x00, 0x00, 0x00
        /*0020*/ 	.byte	0x00, 0x00, 0x00, 0x00


//--------------------- .nv.info.matrixTransposition --------------------------
	.section	.nv.info.matrixTransposition,"",@"SHT_CUDA_INFO"
	.sectionflags	@""
	.align	4


	//----- nvinfo : EIATTR_CUDA_API_VERSION
	.align		4
        /*0000*/ 	.byte	0x04, 0x37
        /*0002*/ 	.short	(.L_13 - .L_12)
.L_12:
        /*0004*/ 	.word	0x00000082


	//----- nvinfo : EIATTR_KPARAM_INFO
	.align		4
.L_13:
        /*0008*/ 	.byte	0x04, 0x17
        /*000a*/ 	.short	(.L_15 - .L_14)
.L_14:
        /*000c*/ 	.word	0x00000000
        /*0010*/ 	.short	0x0003
        /*0012*/ 	.short	0x0010
        /*0014*/ 	.byte	0x00, 0xf5, 0x21, 0x00


	//----- nvinfo : EIATTR_KPARAM_INFO
	.align		4
.L_15:
        /*0018*/ 	.byte	0x04, 0x17
        /*001a*/ 	.short	(.L_17 - .L_16)
.L_16:
        /*001c*/ 	.word	0x00000000
        /*0020*/ 	.short	0x0002
        /*0022*/ 	.short	0x0008
        /*0024*/ 	.byte	0x00, 0xf5, 0x21, 0x00


	//----- nvinfo : EIATTR_KPARAM_INFO
	.align		4
.L_17:
        /*0028*/ 	.byte	0x04, 0x17
        /*002a*/ 	.short	(.L_19 - .L_18)
.L_18:
        /*002c*/ 	.word	0x00000000
        /*0030*/ 	.short	0x0001
        /*0032*/ 	.short	0x0004
        /*0034*/ 	.byte	0x00, 0xf0, 0x11, 0x00


	//----- nvinfo : EIATTR_KPARAM_INFO
	.align		4
.L_19:
        /*0038*/ 	.byte	0x04, 0x17
        /*003a*/ 	.short	(.L_21 - .L_20)
.L_20:
        /*003c*/ 	.word	0x00000000
        /*0040*/ 	.short	0x0000
        /*0042*/ 	.short	0x0000
        /*0044*/ 	.byte	0x00, 0xf0, 0x11, 0x00


	//----- nvinfo : EIATTR_SPARSE_MMA_MASK
	.align		4
.L_21:
        /*0048*/ 	.byte	0x03, 0x50
        /*004a*/ 	.short	0x0000


	//----- nvinfo : EIATTR_MAXREG_COUNT
	.align		4
        /*004c*/ 	.byte	0x03, 0x1b
        /*004e*/ 	.short	0x00ff


	//----- nvinfo : EIATTR_MERCURY_ISA_VERSION
	.align		4
        /*0050*/ 	.byte	0x03, 0x5f
        /*0052*/ 	.short	0x0101


	//----- nvinfo : EIATTR_VRC_CTA_INIT_COUNT
	.align		4
        /*0054*/ 	.byte	0x02, 0x4a
	.zero		1
	.zero		1


	//----- nvinfo : EIATTR_EXIT_INSTR_OFFSETS
	.align		4
        /*0058*/ 	.byte	0x04, 0x1c
        /*005a*/ 	.short	(.L_23 - .L_22)


	//   ....[0]....
.L_22:
        /*005c*/ 	.word	0x000000c0


	//   ....[1]....
        /*0060*/ 	.word	0x00000160


	//----- nvinfo : EIATTR_CBANK_PARAM_SIZE
	.align		4
.L_23:
        /*0064*/ 	.byte	0x03, 0x19
        /*0066*/ 	.short	0x0018


	//----- nvinfo : EIATTR_PARAM_CBANK
	.align		4
        /*0068*/ 	.byte	0x04, 0x0a
        /*006a*/ 	.short	(.L_25 - .L_24)
	.align		4
.L_24:
        /*006c*/ 	.word	index@(.nv.constant0.matrixTransposition)
        /*0070*/ 	.short	0x0380
        /*0072*/ 	.short	0x0018


	//----- nvinfo : EIATTR_SW_WAR
	.align		4
.L_25:
        /*0074*/ 	.byte	0x04, 0x36
        /*0076*/ 	.short	(.L_27 - .L_26)
.L_26:
        /*0078*/ 	.word	0x00000008
.L_27:


//--------------------- .nv.info.cat              --------------------------
	.section	.nv.info.cat,"",@"SHT_CUDA_INFO"
	.sectionflags	@""
	.align	4


	//----- nvinfo : EIATTR_CUDA_API_VERSION
	.align		4
        /*0000*/ 	.byte	0x04, 0x37
        /*0002*/ 	.short	(.L_29 - .L_28)
.L_28:
        /*0004*/ 	.word	0x00000082


	//----- nvinfo : EIATTR_KPARAM_INFO
	.align		4
.L_29:
        /*0008*/ 	.byte	0x04, 0x17
        /*000a*/ 	.short	(.L_31 - .L_30)
.L_30:
        /*000c*/ 	.word	0x00000000
        /*0010*/ 	.short	0x0005
        /*0012*/ 	.short	0x0020
        /*0014*/ 	.byte	0x00, 0xf5, 0x21, 0x00


	//----- nvinfo : EIATTR_KPARAM_INFO
	.align		4
.L_31:
        /*0018*/ 	.byte	0x04, 0x17
        /*001a*/ 	.short	(.L_33 - .L_32)
.L_32:
        /*001c*/ 	.word	0x00000000
        /*0020*/ 	.short	0x0004
        /*0022*/ 	.short	0x001c
        /*0024*/ 	.byte	0x00, 0xf0, 0x11, 0x00


	//----- nvinfo : EIATTR_KPARAM_INFO
	.align		4
.L_33:
        /*0028*/ 	.byte	0x04, 0x17
        /*002a*/ 	.short	(.L_35 - .L_34)
.L_34:
        /*002c*/ 	.word	0x00000000
        /*0030*/ 	.short	0x0003
        /*0032*/ 	.short	0x0018
        /*0034*/ 	.byte	0x00, 0xf0, 0x11, 0x00


	//----- nvinfo : EIATTR_KPARAM_INFO
	.align		4
.L_35:
        /*0038*/ 	.byte	0x04, 0x17
        /*003a*/ 	.short	(.L_37 - .L_36)
.L_36:
        /*003c*/ 	.word	0x00000000
        /*0040*/ 	.short	0x0002
        /*0042*/ 	.short	0x0010
        /*0044*/ 	.byte	0x00, 0xf5, 0x21, 0x00


	//----- nvinfo : EIATTR_KPARAM_INFO
	.align		4
.L_37:
        /*0048*/ 	.byte	0x04, 0x17
        /*004a*/ 	.short	(.L_39 - .L_38)
.L_38:
        /*004c*/ 	.word	0x00000000
        /*0050*/ 	.short	0x0001
        /*0052*/ 	.short	0x0008
        /*0054*/ 	.byte	0x00, 0xf5, 0x21, 0x00


	//----- nvinfo : EIATTR_KPARAM_INFO
	.align		4
.L_39:
        /*0058*/ 	.byte	0x04, 0x17
        /*005a*/ 	.short	(.L_41 - .L_40)
.L_40:
        /*005c*/ 	.word	0x00000000
        /*0060*/ 	.short	0x0000
        /*0062*/ 	.short	0x0000
        /*0064*/ 	.byte	0x00, 0xf0, 0x11, 0x00


	//----- nvinfo : EIATTR_SPARSE_MMA_MASK
	.align		4
.L_41:
        /*0068*/ 	.byte	0x03, 0x50
        /*006a*/ 	.short	0x0000


	//----- nvinfo : EIATTR_MAXREG_COUNT
	.align		4
        /*006c*/ 	.byte	0x03, 0x1b
        /*006e*/ 	.short	0x00ff


	//----- nvinfo : EIATTR_MERCURY_ISA_VERSION
	.align		4
        /*0070*/ 	.byte	0x03, 0x5f
        /*0072*/ 	.short	0x0101


	//----- nvinfo : EIATTR_VRC_CTA_INIT_COUNT
	.align		4
        /*0074*/ 	.byte	0x02, 0x4a
	.zero		1
	.zero		1


	//----- nvinfo : EIATTR_EXIT_INSTR_OFFSETS
	.align		4
        /*0078*/ 	.byte	0x04, 0x1c
        /*007a*/ 	.short	(.L_43 - .L_42)


	//   ....[0]....
.L_42:
        /*007c*/ 	.word	0x00000070


	//   ....[1]....
        /*0080*/ 	.word	0x00000300


	//   ....[2]....
        /*0084*/ 	.word	0x00000390


	//----- nvinfo : EIATTR_CRS_STACK_SIZE
	.align		4
.L_43:
        /*0088*/ 	.byte	0x04, 0x1e
        /*008a*/ 	.short	(.L_45 - .L_44)
.L_44:
        /*008c*/ 	.word	0x00000000


	//----- nvinfo : EIATTR_CBANK_PARAM_SIZE
	.align		4
.L_45:
        /*0090*/ 	.byte	0x03, 0x19
        /*0092*/ 	.short	0x0028


	//----- nvinfo : EIATTR_PARAM_CBANK
	.align		4
        /*0094*/ 	.byte	0x04, 0x0a
        /*0096*/ 	.short	(.L_47 - .L_46)
	.align		4
.L_46:
        /*0098*/ 	.word	index@(.nv.constant0.cat)
        /*009c*/ 	.short	0x0380
        /*009e*/ 	.short	0x0028


	//----- nvinfo : EIATTR_SW_WAR
	.align		4
.L_47:
        /*00a0*/ 	.byte	0x04, 0x36
        /*00a2*/ 	.short	(.L_49 - .L_48)
.L_48:
        /*00a4*/ 	.word	0x00000008
.L_49:


//--------------------- .nv.callgraph             --------------------------
	.section	.nv.callgraph,"",@"SHT_CUDA_CALLGRAPH"
	.align	4
	.sectionentsize	8
	.align		4
        /*0000*/ 	.word	0x00000000
	.align		4
        /*0004*/ 	.word	0xffffffff
	.align		4
        /*0008*/ 	.word	0x00000000
	.align		4
        /*000c*/ 	.word	0xfffffffe
	.align		4
        /*0010*/ 	.word	0x00000000
	.align		4
        /*0014*/ 	.word	0xfffffffd
	.align		4
        /*0018*/ 	.word	0x00000000
	.align		4
        /*001c*/ 	.word	0xfffffffc


//--------------------- .text.matrixTransposition --------------------------
	.section	.text.matrixTransposition,"ax",@progbits
	.align	128
        .global         matrixTransposition
        .type           matrixTransposition,@function
        .size           matrixTransposition,(.L_x_3 - matrixTransposition)
        .other          matrixTransposition,@"STO_CUDA_ENTRY STV_DEFAULT"
matrixTransposition:
.text.matrixTransposition:
[----:B------:R-:W-:Y:S01]  /*0000*/  LDC R1, c[0x0][0x37c] ;  /* 0x0000df00ff017b82 */ /* 0x000fe20000000800 */
[----:B------:R-:W0:Y:S07]  /*0010*/  S2R R2, SR_TID.Y ;  /* 0x0000000000027919 */ /* 0x000e2e0000002200 */
[----:B------:R-:W1:Y:S01]  /*0020*/  LDC R0, c[0x0][0x360] ;  /* 0x0000d800ff007b82 */ /* 0x000e620000000800 */
[----:B------:R-:W2:Y:S01]  /*0030*/  LDCU.64 UR6, c[0x0][0x380] ;  /* 0x00007000ff0677ac */ /* 0x000ea20008000a00 */
[----:B------:R-:W1:Y:S06]  /*0040*/  S2R R3, SR_TID.X ;  /* 0x0000000000037919 */ /* 0x000e6c0000002100 */
[----:B------:R-:W0:Y:S08]  /*0050*/  S2UR UR5, SR_CTAID.Y ;  /* 0x00000000000579c3 */ /* 0x000e300000002600 */
[----:B------:R-:W0:Y:S08]  /*0060*/  LDC R7, c[0x0][0x364] ;  /* 0x0000d900ff077b82 */ /* 0x000e300000000800 */
[----:B------:R-:W1:Y:S01]  /*0070*/  S2UR UR4, SR_CTAID.X ;  /* 0x00000000000479c3 */ /* 0x000e620000002500 */
[----:B0-----:R-:W-:-:S05]  /*0080*/  IMAD R7, R7, UR5, R2 ;  /* 0x0000000507077c24 */ /* 0x001fca000f8e0202 */
[----:B--2---:R-:W-:Y:S01]  /*0090*/  ISETP.GE.AND P0, PT, R7, UR6, PT ;  /* 0x0000000607007c0c */ /* 0x004fe2000bf06270 */
[----:B-1----:R-:W-:-:S05]  /*00a0*/  IMAD R0, R0, UR4, R3 ;  /* 0x0000000400007c24 */ /* 0x002fca000f8e0203 */
[----:B------:R-:W-:-:S13]  /*00b0*/  ISETP.GE.OR P0, PT, R0, UR7, P0 ;  /* 0x0000000700007c0c */ /* 0x000fda0008706670 */
[----:B------:R-:W-:Y:S05]  /*00c0*/  @P0 EXIT ;  /* 0x000000000000094d */ /* 0x000fea0003800000 */
[----:B------:R-:W0:Y:S01]  /*00d0*/  LDC.64 R2, c[0x0][0x388] ;  /* 0x0000e200ff027b82 */ /* 0x000e220000000a00 */
[----:B------:R-:W1:Y:S01]  /*00e0*/  LDCU.64 UR4, c[0x0][0x358] ;  /* 0x00006b00ff0477ac */ /* 0x000e620008000a00 */
[----:B------:R-:W-:-:S04]  /*00f0*/  IMAD R5, R7, UR7, R0 ;  /* 0x0000000707057c24 */ /* 0x000fc8000f8e0200 */
[----:B0-----:R-:W-:Y:S02]  /*0100*/  IMAD.WIDE R2, R5, 0x4, R2 ;  /* 0x0000000405027825 */ /* 0x001fe400078e0202 */
[----:B------:R-:W0:Y:S04]  /*0110*/  LDC.64 R4, c[0x0][0x390] ;  /* 0x0000e400ff047b82 */ /* 0x000e280000000a00 */
[----:B-1----:R-:W2:Y:S01]  /*0120*/  LDG.E R3, desc[UR4][R2.64] ;  /* 0x0000000402037981 */ /* 0x002ea2000c1e1900 */
[----:B------:R-:W-:-:S04]  /*0130*/  IMAD R7, R0, UR6, R7 ;  /* 0x0000000600077c24 */ /* 0x000fc8000f8e0207 */
[----:B0-----:R-:W-:-:S05]  /*0140*/  IMAD.WIDE R4, R7, 0x4, R4 ;  /* 0x0000000407047825 */ /* 0x001fca00078e0204 */
[----:B--2---:R-:W-:Y:S01]  /*0150*/  STG.E desc[UR4][R4.64], R3 ;  /* 0x0000000304007986 */ /* 0x004fe2000c101904 */
[----:B------:R-:W-:Y:S05]  /*0160*/  EXIT ;  /* 0x000000000000794d */ /* 0x000fea0003800000 */
.L_x_0:
[----:B------:R-:W-:-:S00]  /*0170*/  BRA `(.L_x_0) ;  /* 0xfffffffc00fc7947 */ /* 0x000fc0000383ffff */
[----:B------:R-:W-:-:S00]  /*0180*/  NOP ;  /* 0x0000000000007918 */ /* 0x000fc00000000000 */
[----:B------:R-:W-:-:S00]  /*0190*/  NOP ;  /* 0x0000000000007918 */ /* 0x000fc00000000000 */
[----:B------:R-:W-:-:S00]  /*01a0*/  NOP ;  /* 0x0000000000007918 */ /* 0x000fc00000000000 */
[----:B------:R-:W-:-:S00]  /*01b0*/  NOP ;  /* 0x0000000000007918 */ /* 0x000fc00000000000 */
[----:B------:R-:W-:-:S00]  /*01c0*/  NOP ;  /* 0x0000000000007918 */ /* 0x000fc00000000000 */
[----:B------:R-:W-:-:S00]  /*01d0*/  NOP ;  /* 0x0000000000007918 */ /* 0x000fc00000000000 */
[----:B------:R-:W-:-:S00]  /*01e0*/  NOP ;  /* 0x0000000000007918 */ /* 0x000fc00000000000 */
[----:B------:R-:W-:-:S00]  /*01f0*/  NOP ;  /* 0x0000000000007918 */ /* 0x000fc00000000000 */
.L_x_3:


//--------------------- .text.cat                 --------------------------
	.section	.text.cat,"ax",@progbits
	.align	128
        .global         cat
        .type           cat,@function
        .size           cat,(.L_x_4 - cat)
        .other          cat,@"STO_CUDA_ENTRY STV_DEFAULT"
cat:
.text.cat:
[----:B------:R-:W-:Y:S01]  /*0000*/  LDC R1, c[0x0][0x37c] ;  /* 0x0000df00ff017b82 */ /* 0x000fe20000000800 */
[----:B------:R-:W0:Y:S07]  /*0010*/  S2R R3, SR_TID.X ;  /* 0x0000000000037919 */ /* 0x000e2e0000002100 */
[----:B------:R-:W0:Y:S01]  /*0020*/  S2UR UR4, SR_CTAID.X ;  /* 0x00000000000479c3 */ /* 0x000e220000002500 */
[----:B------:R-:W1:Y:S07]  /*0030*/  LDCU UR5, c[0x0][0x380] ;  /* 0x00007000ff0577ac */ /* 0x000e6e0008000800 */
[----:B------:R-:W0:Y:S02]  /*0040*/  LDC R0, c[0x0][0x360] ;  /* 0x0000d800ff007b82 */ /* 0x000e240000000800 */
[----:B0-----:R-:W-:-:S05]  /*0050*/  IMAD R0, R0, UR4, R3 ;  /* 0x0000000400007c24 */ /* 0x001fca000f8e0203 */
[----:B-1----:R-:W-:-:S13]  /*0060*/  ISETP.GE.AND P0, PT, R0, UR5, PT ;  /* 0x0000000500007c0c */ /* 0x002fda000bf06270 */
[----:B------:R-:W-:Y:S05]  /*0070*/  @P0 EXIT ;  /* 0x000000000000094d */ /* 0x000fea0003800000 */
[----:B------:R-:W0:Y:S01]  /*0080*/  LDC.64 R2, c[0x0][0x398] ;  /* 0x0000e600ff027b82 */ /* 0x000e220000000a00 */
[----:B------:R-:W-:Y:S01]  /*0090*/  IABS R10, R0 ;  /* 0x00000000000a7213 */ /* 0x000fe20000000000 */
[----:B------:R-:W1:Y:S01]  /*00a0*/  LDCU.64 UR4, c[0x0][0x358] ;  /* 0x00006b00ff0477ac */ /* 0x000e620008000a00 */
[----:B0-----:R-:W-:-:S04]  /*00b0*/  IADD3 R7, PT, PT, R3, R2, RZ ;  /* 0x0000000203077210 */ /* 0x001fc80007ffe0ff */
[-C--:B------:R-:W-:Y:S02]  /*00c0*/  IABS R9, R7.reuse ;  /* 0x0000000700097213 */ /* 0x080fe40000000000 */
[----:B------:R-:W-:Y:S02]  /*00d0*/  IABS R12, R7 ;  /* 0x00000007000c7213 */ /* 0x000fe40000000000 */
[----:B------:R-:W0:Y:S08]  /*00e0*/  I2F.RP R6, R9 ;  /* 0x0000000900067306 */ /* 0x000e300000209400 */
[----:B0-----:R-:W0:Y:S02]  /*00f0*/  MUFU.RCP R6, R6 ;  /* 0x0000000600067308 */ /* 0x001e240000001000 */
[----:B0-----:R-:W-:-:S02]  /*0100*/  IADD3 R4, PT, PT, R6, 0xffffffe, RZ ;  /* 0x0ffffffe06047810 */ /* 0x001fc40007ffe0ff */
[----:B------:R-:W-:-:S04]  /*0110*/  IADD3 R6, PT, PT, RZ, -R12, RZ ;  /* 0x8000000cff067210 */ /* 0x000fc80007ffe0ff */
[----:B------:R0:W2:Y:S02]  /*0120*/  F2I.FTZ.U32.TRUNC.NTZ R5, R4 ;  /* 0x0000000400057305 */ /* 0x0000a4000021f000 */
[----:B0-----:R-:W-:Y:S02]  /*0130*/  IMAD.MOV.U32 R4, RZ, RZ, RZ ;  /* 0x000000ffff047224 */ /* 0x001fe400078e00ff */
[----:B--2---:R-:W-:-:S04]  /*0140*/  IMAD.MOV R8, RZ, RZ, -R5 ;  /* 0x000000ffff087224 */ /* 0x004fc800078e0a05 */
[----:B------:R-:W-:Y:S01]  /*0150*/  IMAD R11, R8, R9, RZ ;  /* 0x00000009080b7224 */ /* 0x000fe200078e02ff */
[----:B------:R-:W-:-:S03]  /*0160*/  MOV R8, R10 ;  /* 0x0000000a00087202 */ /* 0x000fc60000000f00 */
[----:B------:R-:W-:-:S06]  /*0170*/  IMAD.HI.U32 R5, R5, R11, R4 ;  /* 0x0000000b05057227 */ /* 0x000fcc00078e0004 */
[----:B------:R-:W-:-:S04]  /*0180*/  IMAD.HI.U32 R5, R5, R8, RZ ;  /* 0x0000000805057227 */ /* 0x000fc800078e00ff */
[----:B------:R-:W-:-:S05]  /*0190*/  IMAD R4, R5, R6, R8 ;  /* 0x0000000605047224 */ /* 0x000fca00078e0208 */
[----:B------:R-:W-:-:S13]  /*01a0*/  ISETP.GT.U32.AND P2, PT, R9, R4, PT ;  /* 0x000000040900720c */ /* 0x000fda0003f44070 */
[----:B------:R-:W-:Y:S01]  /*01b0*/  @!P2 IMAD.IADD R4, R4, 0x1, -R9 ;  /* 0x000000010404a824 */ /* 0x000fe200078e0a09 */
[----:B------:R-:W-:Y:S02]  /*01c0*/  @!P2 IADD3 R5, PT, PT, R5, 0x1, RZ ;  /* 0x000000010505a810 */ /* 0x000fe40007ffe0ff */
[----:B------:R-:W-:Y:S02]  /*01d0*/  ISETP.NE.AND P2, PT, R7, RZ, PT ;  /* 0x000000ff0700720c */ /* 0x000fe40003f45270 */
[----:B------:R-:W-:Y:S02]  /*01e0*/  ISETP.GE.U32.AND P0, PT, R4, R9, PT ;  /* 0x000000090400720c */ /* 0x000fe40003f06070 */
[----:B------:R-:W-:-:S04]  /*01f0*/  LOP3.LUT R4, R0, R7, RZ, 0x3c, !PT ;  /* 0x0000000700047212 */ /* 0x000fc800078e3cff */
[----:B------:R-:W-:-:S07]  /*0200*/  ISETP.GE.AND P1, PT, R4, RZ, PT ;  /* 0x000000ff0400720c */ /* 0x000fce0003f26270 */
[----:B------:R-:W-:-:S05]  /*0210*/  @P0 VIADD R5, R5, 0x1 ;  /* 0x0000000105050836 */ /* 0x000fca0000000000 */
[----:B------:R-:W-:-:S05]  /*0220*/  MOV R9, R5 ;  /* 0x0000000500097202 */ /* 0x000fca0000000f00 */
[----:B------:R-:W-:Y:S01]  /*0230*/  @!P1 IMAD.MOV R9, RZ, RZ, -R9 ;  /* 0x000000ffff099224 */ /* 0x000fe200078e0a09 */
[----:B------:R-:W-:-:S04]  /*0240*/  @!P2 LOP3.LUT R9, RZ, R7, RZ, 0x33, !PT ;  /* 0x00000007ff09a212 */ /* 0x000fc800078e33ff */
[----:B------:R-:W-:-:S05]  /*0250*/  IADD3 R4, PT, PT, -R9, RZ, RZ ;  /* 0x000000ff09047210 */ /* 0x000fca0007ffe1ff */
[----:B------:R-:W-:-:S05]  /*0260*/  IMAD R7, R7, R4, R0 ;  /* 0x0000000407077224 */ /* 0x000fca00078e0200 */
[----:B------:R-:W-:-:S13]  /*0270*/  ISETP.GE.AND P0, PT, R7, R2, PT ;  /* 0x000000020700720c */ /* 0x000fda0003f06270 */
[----:B-1----:R-:W-:Y:S05]  /*0280*/  @P0 BRA `(.L_x_1) ;  /* 0x0000000000200947 */ /* 0x002fea0003800000 */
[----:B------:R-:W0:Y:S01]  /*0290*/  LDC.64 R4, c[0x0][0x388] ;  /* 0x0000e200ff047b82 */ /* 0x000e220000000a00 */
[----:B------:R-:W-:-:S04]  /*02a0*/  IMAD R3, R9, R2, R7 ;  /* 0x0000000209037224 */ /* 0x000fc800078e0207 */
[----:B0-----:R-:W-:-:S03]  /*02b0*/  IMAD.WIDE R2, R3, 0x4, R4 ;  /* 0x0000000403027825 */ /* 0x001fc600078e0204 */
[----:B------:R-:W0:Y:S03]  /*02c0*/  LDC.64 R4, c[0x0][0x3a0] ;  /* 0x0000e800ff047b82 */ /* 0x000e260000000a00 */
[----:B------:R-:W2:Y:S01]  /*02d0*/  LDG.E R3, desc[UR4][R2.64] ;  /* 0x0000000402037981 */ /* 0x000ea2000c1e1900 */
[----:B0-----:R-:W-:-:S05]  /*02e0*/  IMAD.WIDE R4, R0, 0x4, R4 ;  /* 0x0000000400047825 */ /* 0x001fca00078e0204 */
[----:B--2---:R-:W-:Y:S01]  /*02f0*/  STG.E desc[UR4][R4.64], R3 ;  /* 0x0000000304007986 */ /* 0x004fe2000c101904 */
[----:B------:R-:W-:Y:S05]  /*0300*/  EXIT ;  /* 0x000000000000794d */ /* 0x000fea0003800000 */
.L_x_1:
[----:B------:R-:W0:Y:S01]  /*0310*/  LDC.64 R4, c[0x0][0x390] ;  /* 0x0000e400ff047b82 */ /* 0x000e220000000a00 */
[----:B------:R-:W-:-:S04]  /*0320*/  IMAD.IADD R2, R7, 0x1, -R2 ;  /* 0x0000000107027824 */ /* 0x000fc800078e0a02 */
[----:B------:R-:W-:-:S04]  /*0330*/  IMAD R3, R9, R3, R2 ;  /* 0x0000000309037224 */ /* 0x000fc800078e0202 */
[----:B0-----:R-:W-:Y:S02]  /*0340*/  IMAD.WIDE R2, R3, 0x4, R4 ;  /* 0x0000000403027825 */ /* 0x001fe400078e0204 */
[----:B------:R-:W0:Y:S04]  /*0350*/  LDC.64 R4, c[0x0][0x3a0] ;  /* 0x0000e800ff047b82 */ /* 0x000e280000000a00 */
[----:B------:R-:W2:Y:S01]  /*0360*/  LDG.E R3, desc[UR4][R2.64] ;  /* 0x0000000402037981 */ /* 0x000ea2000c1e1900 */
[----:B0-----:R-:W-:-:S05]  /*0370*/  IMAD.WIDE R4, R0, 0x4, R4 ;  /* 0x0000000400047825 */ /* 0x001fca00078e0204 */
[----:B--2---:R-:W-:Y:S01]  /*0380*/  STG.E desc[UR4][R4.64], R3 ;  /* 0x0000000304007986 */ /* 0x004fe2000c101904 */
[----:B------:R-:W-:Y:S05]  /*0390*/  EXIT ;  /* 0x000000000000794d */ /* 0x000fea0003800000 */
.L_x_2:
        /* <DEDUP_REMOVED lines=14> */
.L_x_4:


//--------------------- .nv.shared.reserved.0     --------------------------
	.section	.nv.shared.reserved.0,"aw",@nobits
	.weak		__nv_reservedSMEM_offset_0_alias
	.size		__nv_reservedSMEM_offset_0_alias, 0, 64
	.other		__nv_reservedSMEM_offset_0_alias,@"STO_CUDA_RESERVED_SHARED STV_DEFAULT"
__nv_reservedSMEM_offset_0_alias:
	.zero		0
	.zero		64


//--------------------- .nv.constant0.matrixTransposition --------------------------
	.section	.nv.constant0.matrixTransposition,"a",@progbits
	.sectionflags	@""
	.align	4
.nv.constant0.matrixTransposition:
	.zero		920


//--------------------- .nv.constant0.cat         --------------------------
	.section	.nv.constant0.cat,"a",@progbits
	.sectionflags	@""
	.align	4
.nv.constant0.cat:
	.zero		936


//--------------------- SYMBOLS --------------------------

	.type		.nv.reservedSmem.offset0,@object
	.size		.nv.reservedSmem.offset0,0x4
